//
// Generated by NVIDIA NVVM Compiler
//
// Compiler Build ID: CL-36424714
// Cuda compilation tools, release 13.0, V13.0.88
// Based on NVVM 20.0.0
//

.version 9.0
.target sm_100
.address_size 64

	// .globl	_Z8mykernelv
.extern .func  (.param .b32 func_retval0) vprintf
(
	.param .b64 vprintf_param_0,
	.param .b64 vprintf_param_1
)
;
.global .align 1 .b8 $str[14] = {72, 101, 108, 108, 111, 32, 87, 111, 114, 108, 100, 33, 10};

.visible .entry _Z8mykernelv()
{
	.reg .b32 	%r<3>;
	.reg .b64 	%rd<3>;

	mov.u64 	%rd1, $str;
	cvta.global.u64 	%rd2, %rd1;
	{ // callseq 0, 0
	.param .b64 param0;
	st.param.b64 	[param0], %rd2;
	.param .b64 param1;
	st.param.b64 	[param1], 0;
	.param .b32 retval0;
	call.uni (retval0), 
	vprintf, 
	(
	param0, 
	param1
	);
	ld.param.b32 	%r1, [retval0];
	} // callseq 0
	ret;

}


// ===== COMPILED SASS (sm_100) =====

	.target	sm_100

	.elftype	@"ET_EXEC"


//--------------------- .note.nv.tkinfo           --------------------------
	.section	.note.nv.tkinfo,"",@"SHT_NOTE"
	.sectionflags	@"SHF_NOTE_NV_TKINFO"
	.tkinfo
        /*0018*/ 	.word	0x00000002
        /*0030*/ 	.string	""
        /*0030*/ 	.string	"ptxas"
        /*0030*/ 	.string	"Cuda compilation tools, release 13.0, V13.0.88"
        /*0030*/ 	.string	"Build cuda_13.0.r13.0/compiler.36424714_0"
        /*0030*/ 	.string	"-arch sm_100 -m 64 "



//--------------------- .note.nv.cuinfo           --------------------------
	.section	.note.nv.cuinfo,"",@"SHT_NOTE"
	.sectionflags	@"SHF_NOTE_NV_CUINFO"
        /*0018*/ 	.short	0x0002
        /*001a*/ 	.short	0x0064
        /*001c*/ 	.short	0x0082
	.zero		2


//--------------------- .nv.info                  --------------------------
	.section	.nv.info,"",@"SHT_CUDA_INFO"
	.align	4


	//----- nvinfo : EIATTR_REGCOUNT
	.align		4
        /*0000*/ 	.byte	0x04, 0x2f
        /*0002*/ 	.short	(.L_2 - .L_1)
	.align		4
.L_1:
        /*0004*/ 	.word	index@(_Z8mykernelv)
        /*0008*/ 	.word	0x00000018


	//----- nvinfo : EIATTR_FRAME_SIZE
	.align		4
.L_2:
        /*000c*/ 	.byte	0x04, 0x11
        /*000e*/ 	.short	(.L_4 - .L_3)
	.align		4
.L_3:
        /*0010*/ 	.word	index@(_Z8mykernelv)
        /*0014*/ 	.word	0x00000000


	//----- nvinfo : EIATTR_MIN_STACK_SIZE
	.align		4
.L_4:
        /*0018*/ 	.byte	0x04, 0x12
        /*001a*/ 	.short	(.L_6 - .L_5)
	.align		4
.L_5:
        /*001c*/ 	.word	index@(_Z8mykernelv)
        /*0020*/ 	.word	0x00000000
.L_6:


//--------------------- .nv.compat                --------------------------
	.section	.nv.compat,"",@"SHT_CUDA_COMPAT_INFO"
	.align	4
        /*0000*/ 	.byte	0x02, 0x09, 0x00, 0x00, 0x02, 0x02, 0x01, 0x00, 0x02, 0x05, 0x05, 0x00, 0x03, 0x07, 0x01, 0x01
        /*0010*/ 	.byte	0x02, 0x03, 0x00, 0x00, 0x02, 0x06, 0x01, 0x00, 0x04, 0x0b, 0x08, 0x00, 0x09, 0x00, 0x00, 0x00
        /*0020*/ 	.byte	0x00, 0x00, 0x00, 0x00


//--------------------- .nv.info._Z8mykernelv     --------------------------
	.section	.nv.info._Z8mykernelv,"",@"SHT_CUDA_INFO"
	.sectionflags	@""
	.align	4


	//----- nvinfo : EIATTR_CUDA_API_VERSION
	.align		4
        /*0000*/ 	.byte	0x04, 0x37
        /*0002*/ 	.short	(.L_8 - .L_7)
.L_7:
        /*0004*/ 	.word	0x00000082


	//----- nvinfo : EIATTR_SPARSE_MMA_MASK
	.align		4
.L_8:
        /*0008*/ 	.byte	0x03, 0x50
        /*000a*/ 	.short	0x0000


	//----- nvinfo : EIATTR_MAXREG_COUNT
	.align		4
        /*000c*/ 	.byte	0x03, 0x1b
        /*000e*/ 	.short	0x00ff


	//----- nvinfo : EIATTR_EXTERNS
	.align		4
        /*0010*/ 	.byte	0x04, 0x0f
        /*0012*/ 	.short	(.L_10 - .L_9)


	//   ....[0]....
	.align		4
.L_9:
        /*0014*/ 	.word	index@(vprintf)


	//----- nvinfo : EIATTR_MERCURY_ISA_VERSION
	.align		4
.L_10:
        /*0018*/ 	.byte	0x03, 0x5f
        /*001a*/ 	.short	0x0101


	//----- nvinfo : EIATTR_VRC_CTA_INIT_COUNT
	.align		4
        /*001c*/ 	.byte	0x02, 0x4a
	.zero		1
	.zero		1


	//----- nvinfo : EIATTR_SYSCALL_OFFSETS
	.align		4
        /*0020*/ 	.byte	0x04, 0x46
        /*0022*/ 	.short	(.L_12 - .L_11)


	//   ....[0]....
.L_11:
        /*0024*/ 	.word	0x00000080


	//----- nvinfo : EIATTR_EXIT_INSTR_OFFSETS
	.align		4
.L_12:
        /*0028*/ 	.byte	0x04, 0x1c
        /*002a*/ 	.short	(.L_14 - .L_13)


	//   ....[0]....
.L_13:
        /*002c*/ 	.word	0x00000090


	//----- nvinfo : EIATTR_SW_WAR
	.align		4
.L_14:
        /*0030*/ 	.byte	0x04, 0x36
        /*0032*/ 	.short	(.L_16 - .L_15)
.L_15:
        /*0034*/ 	.word	0x00000008
.L_16:


//--------------------- .nv.callgraph             --------------------------
	.section	.nv.callgraph,"",@"SHT_CUDA_CALLGRAPH"
	.align	4
	.sectionentsize	8
	.align		4
        /*0000*/ 	.word	0x00000000
	.align		4
        /*0004*/ 	.word	0xffffffff
	.align		4
        /*0008*/ 	.word	index@(_Z8mykernelv)
	.align		4
        /*000c*/ 	.word	index@(vprintf)
	.align		4
        /*0010*/ 	.word	0x00000000
	.align		4
        /*0014*/ 	.word	0xfffffffe
	.align		4
        /*0018*/ 	.word	0x00000000
	.align		4
        /*001c*/ 	.word	0xfffffffd
	.align		4
        /*0020*/ 	.word	0x00000000
	.align		4
        /*0024*/ 	.word	0xfffffffc


//--------------------- .nv.constant4             --------------------------
	.section	.nv.constant4,"a",@progbits
	.align	8
	.align		8
.nv.constant4:
        /*0000*/ 	.dword	vprintf
	.align		8
        /*0008*/ 	.dword	$str


//--------------------- .text._Z8mykernelv        --------------------------
	.section	.text._Z8mykernelv,"ax",@progbits
	.align	128
        .global         _Z8mykernelv
        .type           _Z8mykernelv,@function
        .size           _Z8mykernelv,(.L_x_2 - _Z8mykernelv)
        .other          _Z8mykernelv,@"STO_CUDA_ENTRY STV_DEFAULT"
_Z8mykernelv:
.text._Z8mykernelv:
[----:B------:R-:W0:Y:S01]  /*0000*/  LDC R1, c[0x0][0x37c] ;  /* 0x0000df00ff017b82 */ /* 0x000e220000000800 */
[----:B------:R-:W-:Y:S01]  /*0010*/  MOV R0, 0x0 ;  /* 0x0000000000007802 */ /* 0x000fe20000000f00 */
[----:B------:R-:W1:Y:S01]  /*0020*/  LDCU.64 UR4, c[0x4][0x8] ;  /* 0x01000100ff0477ac */ /* 0x000e620008000a00 */
[----:B------:R-:W-:-:S05]  /*0030*/  CS2R R6, SRZ ;  /* 0x0000000000067805 */ /* 0x000fca000001ff00 */
[----:B------:R2:W3:Y:S01]  /*0040*/  LDC.64 R2, c[0x4][R0] ;  /* 0x0100000000027b82 */ /* 0x0004e20000000a00 */
[----:B-1----:R-:W-:Y:S02]  /*0050*/  IMAD.U32 R4, RZ, RZ, UR4 ;  /* 0x00000004ff047e24 */ /* 0x002fe4000f8e00ff */
[----:B--2---:R-:W-:-:S07]  /*0060*/  IMAD.U32 R5, RZ, RZ, UR5 ;  /* 0x00000005ff057e24 */ /* 0x004fce000f8e00ff */
[----:B------:R-:W-:-:S07]  /*0070*/  LEPC R20, `(.L_x_0) ;  /* 0x000000001014794e */ /* 0x000fce0000000000 */
[----:B0--3--:R-:W-:Y:S05]  /*0080*/  CALL.ABS.NOINC R2 ;  /* 0x0000000002007343 */ /* 0x009fea0003c00000 */
.L_x_0:
[----:B------:R-:W-:Y:S05]  /*0090*/  EXIT ;  /* 0x000000000000794d */ /* 0x000fea0003800000 */
.L_x_1:
[----:B------:R-:W-:-:S00]  /*00a0*/  BRA `(.L_x_1) ;  /* 0xfffffffc00fc7947 */ /* 0x000fc0000383ffff */
[----:B------:R-:W-:-:S00]  /*00b0*/  NOP ;  /* 0x0000000000007918 */ /* 0x000fc00000000000 */
        /* <DEDUP_REMOVED lines=12> */
.L_x_2:


//--------------------- .nv.global.init           --------------------------
	.section	.nv.global.init,"aw",@progbits
.nv.global.init:
	.type		$str,@object
	.size		$str,(.L_0 - $str)
$str:
        /*0000*/ 	.byte	0x48, 0x65, 0x6c, 0x6c, 0x6f, 0x20, 0x57, 0x6f, 0x72, 0x6c, 0x64, 0x21, 0x0a, 0x00
.L_0:


//--------------------- .nv.shared.reserved.0     --------------------------
	.section	.nv.shared.reserved.0,"aw",@nobits
	.weak		__nv_reservedSMEM_offset_0_alias
	.size		__nv_reservedSMEM_offset_0_alias, 0, 64
	.other		__nv_reservedSMEM_offset_0_alias,@"STO_CUDA_RESERVED_SHARED STV_DEFAULT"
__nv_reservedSMEM_offset_0_alias:
	.zero		0
	.zero		64


//--------------------- .nv.constant0._Z8mykernelv --------------------------
	.section	.nv.constant0._Z8mykernelv,"a",@progbits
	.sectionflags	@""
	.align	4
.nv.constant0._Z8mykernelv:
	.zero		896


//--------------------- SYMBOLS --------------------------

	.type		.nv.reservedSmem.offset0,@object
	.size		.nv.reservedSmem.offset0,0x4
	.type		vprintf,@function
